//
// Generated by NVIDIA NVVM Compiler
//
// Compiler Build ID: CL-36424714
// Cuda compilation tools, release 13.0, V13.0.88
// Based on NVVM 20.0.0
//

.version 9.0
.target sm_100
.address_size 64

	// .globl	_Z12matmul_naivePKfS0_Pfiii
// _ZZ12matmul_naivePKfS0_PfiiiE2As has been demoted
// _ZZ12matmul_naivePKfS0_PfiiiE2Bs has been demoted

.visible .entry _Z12matmul_naivePKfS0_Pfiii(
	.param .u64 .ptr .align 1 _Z12matmul_naivePKfS0_Pfiii_param_0,
	.param .u64 .ptr .align 1 _Z12matmul_naivePKfS0_Pfiii_param_1,
	.param .u64 .ptr .align 1 _Z12matmul_naivePKfS0_Pfiii_param_2,
	.param .u32 _Z12matmul_naivePKfS0_Pfiii_param_3,
	.param .u32 _Z12matmul_naivePKfS0_Pfiii_param_4,
	.param .u32 _Z12matmul_naivePKfS0_Pfiii_param_5
)
{
	.reg .pred 	%p<21>;
	.reg .b32 	%r<52>;
	.reg .b32 	%f<91>;
	.reg .b64 	%rd<15>;
	// demoted variable
	.shared .align 4 .b8 _ZZ12matmul_naivePKfS0_PfiiiE2As[256];
	// demoted variable
	.shared .align 4 .b8 _ZZ12matmul_naivePKfS0_PfiiiE2Bs[256];
	ld.param.u64 	%rd6, [_Z12matmul_naivePKfS0_Pfiii_param_0];
	ld.param.u64 	%rd7, [_Z12matmul_naivePKfS0_Pfiii_param_1];
	ld.param.u64 	%rd8, [_Z12matmul_naivePKfS0_Pfiii_param_2];
	ld.param.u32 	%r26, [_Z12matmul_naivePKfS0_Pfiii_param_3];
	ld.param.u32 	%r27, [_Z12matmul_naivePKfS0_Pfiii_param_4];
	ld.param.u32 	%r28, [_Z12matmul_naivePKfS0_Pfiii_param_5];
	cvta.to.global.u64 	%rd1, %rd8;
	mov.u32 	%r1, %ctaid.y;
	mov.u32 	%r29, %ntid.y;
	mov.u32 	%r2, %tid.y;
	mad.lo.s32 	%r3, %r1, %r29, %r2;
	mov.u32 	%r4, %ctaid.x;
	mov.u32 	%r30, %ntid.x;
	mov.u32 	%r5, %tid.x;
	mad.lo.s32 	%r6, %r4, %r30, %r5;
	setp.lt.s32 	%p1, %r27, 1;
	mov.f32 	%f87, 0f00000000;
	mov.f32 	%f88, %f87;
	mov.f32 	%f89, %f87;
	mov.f32 	%f90, %f87;
	@%p1 bra 	$L__BB0_7;
	add.s32 	%r31, %r27, 7;
	shr.u32 	%r32, %r31, 3;
	shl.b32 	%r33, %r2, 5;
	mov.u32 	%r34, _ZZ12matmul_naivePKfS0_PfiiiE2As;
	add.s32 	%r7, %r34, %r33;
	neg.s32 	%r51, %r32;
	mad.lo.s32 	%r50, %r2, %r28, %r6;
	shl.b32 	%r10, %r28, 3;
	mad.lo.s32 	%r48, %r27, %r3, %r5;
	cvta.to.global.u64 	%rd2, %rd6;
	cvta.to.global.u64 	%rd3, %rd7;
	mov.f32 	%f90, 0f00000000;
	mov.u32 	%r47, %r5;
	mov.u32 	%r49, %r2;
	mov.f32 	%f89, %f90;
	mov.f32 	%f88, %f90;
	mov.f32 	%f87, %f90;
$L__BB0_2:
	setp.ge.s32 	%p2, %r3, %r26;
	setp.ge.u32 	%p3, %r47, %r27;
	mov.f32 	%f85, 0f00000000;
	or.pred  	%p4, %p2, %p3;
	@%p4 bra 	$L__BB0_4;
	mul.wide.u32 	%rd9, %r48, 4;
	add.s64 	%rd10, %rd2, %rd9;
	ld.global.f32 	%f85, [%rd10];
$L__BB0_4:
	setp.ge.s32 	%p5, %r6, %r28;
	shl.b32 	%r35, %r5, 2;
	add.s32 	%r36, %r7, %r35;
	st.shared.f32 	[%r36], %f85;
	setp.ge.u32 	%p6, %r49, %r27;
	mov.f32 	%f86, 0f00000000;
	or.pred  	%p7, %p5, %p6;
	@%p7 bra 	$L__BB0_6;
	mul.wide.u32 	%rd11, %r50, 4;
	add.s64 	%rd12, %rd3, %rd11;
	ld.global.f32 	%f86, [%rd12];
$L__BB0_6:
	shl.b32 	%r37, %r2, 5;
	mov.u32 	%r38, _ZZ12matmul_naivePKfS0_PfiiiE2Bs;
	shl.b32 	%r39, %r5, 2;
	add.s32 	%r40, %r38, %r39;
	add.s32 	%r41, %r40, %r37;
	st.shared.f32 	[%r41], %f86;
	bar.sync 	0;
	ld.shared.f32 	%f21, [%r7];
	ld.shared.f32 	%f22, [%r7+32];
	ld.shared.f32 	%f23, [%r40];
	ld.shared.f32 	%f24, [%r40+4];
	fma.rn.f32 	%f25, %f21, %f23, %f90;
	fma.rn.f32 	%f26, %f21, %f24, %f89;
	fma.rn.f32 	%f27, %f22, %f23, %f88;
	fma.rn.f32 	%f28, %f22, %f24, %f87;
	ld.shared.f32 	%f29, [%r7+4];
	ld.shared.f32 	%f30, [%r7+36];
	ld.shared.f32 	%f31, [%r40+32];
	ld.shared.f32 	%f32, [%r40+36];
	fma.rn.f32 	%f33, %f29, %f31, %f25;
	fma.rn.f32 	%f34, %f29, %f32, %f26;
	fma.rn.f32 	%f35, %f30, %f31, %f27;
	fma.rn.f32 	%f36, %f30, %f32, %f28;
	ld.shared.f32 	%f37, [%r7+8];
	ld.shared.f32 	%f38, [%r7+40];
	ld.shared.f32 	%f39, [%r40+64];
	ld.shared.f32 	%f40, [%r40+68];
	fma.rn.f32 	%f41, %f37, %f39, %f33;
	fma.rn.f32 	%f42, %f37, %f40, %f34;
	fma.rn.f32 	%f43, %f38, %f39, %f35;
	fma.rn.f32 	%f44, %f38, %f40, %f36;
	ld.shared.f32 	%f45, [%r7+12];
	ld.shared.f32 	%f46, [%r7+44];
	ld.shared.f32 	%f47, [%r40+96];
	ld.shared.f32 	%f48, [%r40+100];
	fma.rn.f32 	%f49, %f45, %f47, %f41;
	fma.rn.f32 	%f50, %f45, %f48, %f42;
	fma.rn.f32 	%f51, %f46, %f47, %f43;
	fma.rn.f32 	%f52, %f46, %f48, %f44;
	ld.shared.f32 	%f53, [%r7+16];
	ld.shared.f32 	%f54, [%r7+48];
	ld.shared.f32 	%f55, [%r40+128];
	ld.shared.f32 	%f56, [%r40+132];
	fma.rn.f32 	%f57, %f53, %f55, %f49;
	fma.rn.f32 	%f58, %f53, %f56, %f50;
	fma.rn.f32 	%f59, %f54, %f55, %f51;
	fma.rn.f32 	%f60, %f54, %f56, %f52;
	ld.shared.f32 	%f61, [%r7+20];
	ld.shared.f32 	%f62, [%r7+52];
	ld.shared.f32 	%f63, [%r40+160];
	ld.shared.f32 	%f64, [%r40+164];
	fma.rn.f32 	%f65, %f61, %f63, %f57;
	fma.rn.f32 	%f66, %f61, %f64, %f58;
	fma.rn.f32 	%f67, %f62, %f63, %f59;
	fma.rn.f32 	%f68, %f62, %f64, %f60;
	ld.shared.f32 	%f69, [%r7+24];
	ld.shared.f32 	%f70, [%r7+56];
	ld.shared.f32 	%f71, [%r40+192];
	ld.shared.f32 	%f72, [%r40+196];
	fma.rn.f32 	%f73, %f69, %f71, %f65;
	fma.rn.f32 	%f74, %f69, %f72, %f66;
	fma.rn.f32 	%f75, %f70, %f71, %f67;
	fma.rn.f32 	%f76, %f70, %f72, %f68;
	ld.shared.f32 	%f77, [%r7+28];
	ld.shared.f32 	%f78, [%r7+60];
	ld.shared.f32 	%f79, [%r40+224];
	ld.shared.f32 	%f80, [%r40+228];
	fma.rn.f32 	%f90, %f77, %f79, %f73;
	fma.rn.f32 	%f89, %f77, %f80, %f74;
	fma.rn.f32 	%f88, %f78, %f79, %f75;
	fma.rn.f32 	%f87, %f78, %f80, %f76;
	bar.sync 	0;
	add.s32 	%r51, %r51, 1;
	setp.ne.s32 	%p8, %r51, 0;
	add.s32 	%r50, %r50, %r10;
	add.s32 	%r49, %r49, 8;
	add.s32 	%r48, %r48, 8;
	add.s32 	%r47, %r47, 8;
	@%p8 bra 	$L__BB0_2;
$L__BB0_7:
	shl.b32 	%r42, %r1, 3;
	add.s32 	%r22, %r42, %r2;
	shl.b32 	%r43, %r4, 3;
	add.s32 	%r23, %r43, %r5;
	setp.ge.s32 	%p9, %r22, %r26;
	setp.ge.s32 	%p10, %r23, %r28;
	mad.lo.s32 	%r44, %r28, %r22, %r23;
	mul.wide.s32 	%rd13, %r44, 4;
	add.s64 	%rd4, %rd1, %rd13;
	or.pred  	%p11, %p9, %p10;
	@%p11 bra 	$L__BB0_9;
	st.global.f32 	[%rd4], %f90;
$L__BB0_9:
	setp.ge.s32 	%p12, %r22, %r26;
	add.s32 	%r24, %r23, 1;
	setp.ge.s32 	%p13, %r24, %r28;
	or.pred  	%p14, %p12, %p13;
	@%p14 bra 	$L__BB0_11;
	st.global.f32 	[%rd4+4], %f89;
$L__BB0_11:
	setp.ge.s32 	%p15, %r23, %r28;
	add.s32 	%r25, %r22, 1;
	setp.ge.s32 	%p16, %r25, %r26;
	mad.lo.s32 	%r45, %r28, %r22, %r28;
	add.s32 	%r46, %r45, %r23;
	mul.wide.s32 	%rd14, %r46, 4;
	add.s64 	%rd5, %rd1, %rd14;
	or.pred  	%p17, %p16, %p15;
	@%p17 bra 	$L__BB0_13;
	st.global.f32 	[%rd5], %f88;
$L__BB0_13:
	setp.ge.s32 	%p18, %r25, %r26;
	setp.ge.s32 	%p19, %r24, %r28;
	or.pred  	%p20, %p18, %p19;
	@%p20 bra 	$L__BB0_15;
	st.global.f32 	[%rd5+4], %f87;
$L__BB0_15:
	ret;

}


// ===== COMPILED SASS (sm_100) =====

	.target	sm_100

	.elftype	@"ET_EXEC"


//--------------------- .note.nv.tkinfo           --------------------------
	.section	.note.nv.tkinfo,"",@"SHT_NOTE"
	.sectionflags	@"SHF_NOTE_NV_TKINFO"
	.tkinfo
        /*0018*/ 	.word	0x00000002
        /*0030*/ 	.string	""
        /*0030*/ 	.string	"ptxas"
        /*0030*/ 	.string	"Cuda compilation tools, release 13.0, V13.0.88"
        /*0030*/ 	.string	"Build cuda_13.0.r13.0/compiler.36424714_0"
        /*0030*/ 	.string	"-arch sm_100 -m 64 "



//--------------------- .note.nv.cuinfo           --------------------------
	.section	.note.nv.cuinfo,"",@"SHT_NOTE"
	.sectionflags	@"SHF_NOTE_NV_CUINFO"
        /*0018*/ 	.short	0x0002
        /*001a*/ 	.short	0x0064
        /*001c*/ 	.short	0x0082
	.zero		2


//--------------------- .nv.info                  --------------------------
	.section	.nv.info,"",@"SHT_CUDA_INFO"
	.align	4


	//----- nvinfo : EIATTR_REGCOUNT
	.align		4
        /*0000*/ 	.byte	0x04, 0x2f
        /*0002*/ 	.short	(.L_1 - .L_0)
	.align		4
.L_0:
        /*0004*/ 	.word	index@(_Z12matmul_naivePKfS0_Pfiii)
        /*0008*/ 	.word	0x00000020


	//----- nvinfo : EIATTR_FRAME_SIZE
	.align		4
.L_1:
        /*000c*/ 	.byte	0x04, 0x11
        /*000e*/ 	.short	(.L_3 - .L_2)
	.align		4
.L_2:
        /*0010*/ 	.word	index@(_Z12matmul_naivePKfS0_Pfiii)
        /*0014*/ 	.word	0x00000000


	//----- nvinfo : EIATTR_MIN_STACK_SIZE
	.align		4
.L_3:
        /*0018*/ 	.byte	0x04, 0x12
        /*001a*/ 	.short	(.L_5 - .L_4)
	.align		4
.L_4:
        /*001c*/ 	.word	index@(_Z12matmul_naivePKfS0_Pfiii)
        /*0020*/ 	.word	0x00000000
.L_5:


//--------------------- .nv.compat                --------------------------
	.section	.nv.compat,"",@"SHT_CUDA_COMPAT_INFO"
	.align	4
        /*0000*/ 	.byte	0x02, 0x09, 0x00, 0x00, 0x02, 0x02, 0x01, 0x00, 0x02, 0x05, 0x05, 0x00, 0x03, 0x07, 0x01, 0x01
        /*0010*/ 	.byte	0x02, 0x03, 0x00, 0x00, 0x02, 0x06, 0x01, 0x00, 0x04, 0x0b, 0x08, 0x00, 0x09, 0x00, 0x00, 0x00
        /*0020*/ 	.byte	0x00, 0x00, 0x00, 0x00


//--------------------- .nv.info._Z12matmul_naivePKfS0_Pfiii --------------------------
	.section	.nv.info._Z12matmul_naivePKfS0_Pfiii,"",@"SHT_CUDA_INFO"
	.sectionflags	@""
	.align	4


	//----- nvinfo : EIATTR_CUDA_API_VERSION
	.align		4
        /*0000*/ 	.byte	0x04, 0x37
        /*0002*/ 	.short	(.L_7 - .L_6)
.L_6:
        /*0004*/ 	.word	0x00000082


	//----- nvinfo : EIATTR_KPARAM_INFO
	.align		4
.L_7:
        /*0008*/ 	.byte	0x04, 0x17
        /*000a*/ 	.short	(.L_9 - .L_8)
.L_8:
        /*000c*/ 	.word	0x00000000
        /*0010*/ 	.short	0x0005
        /*0012*/ 	.short	0x0020
        /*0014*/ 	.byte	0x00, 0xf0, 0x11, 0x00


	//----- nvinfo : EIATTR_KPARAM_INFO
	.align		4
.L_9:
        /*0018*/ 	.byte	0x04, 0x17
        /*001a*/ 	.short	(.L_11 - .L_10)
.L_10:
        /*001c*/ 	.word	0x00000000
        /*0020*/ 	.short	0x0004
        /*0022*/ 	.short	0x001c
        /*0024*/ 	.byte	0x00, 0xf0, 0x11, 0x00


	//----- nvinfo : EIATTR_KPARAM_INFO
	.align		4
.L_11:
        /*0028*/ 	.byte	0x04, 0x17
        /*002a*/ 	.short	(.L_13 - .L_12)
.L_12:
        /*002c*/ 	.word	0x00000000
        /*0030*/ 	.short	0x0003
        /*0032*/ 	.short	0x0018
        /*0034*/ 	.byte	0x00, 0xf0, 0x11, 0x00


	//----- nvinfo : EIATTR_KPARAM_INFO
	.align		4
.L_13:
        /*0038*/ 	.byte	0x04, 0x17
        /*003a*/ 	.short	(.L_15 - .L_14)
.L_14:
        /*003c*/ 	.word	0x00000000
        /*0040*/ 	.short	0x0002
        /*0042*/ 	.short	0x0010
        /*0044*/ 	.byte	0x00, 0xf5, 0x21, 0x00


	//----- nvinfo : EIATTR_KPARAM_INFO
	.align		4
.L_15:
        /*0048*/ 	.byte	0x04, 0x17
        /*004a*/ 	.short	(.L_17 - .L_16)
.L_16:
        /*004c*/ 	.word	0x00000000
        /*0050*/ 	.short	0x0001
        /*0052*/ 	.short	0x0008
        /*0054*/ 	.byte	0x00, 0xf5, 0x21, 0x00


	//----- nvinfo : EIATTR_KPARAM_INFO
	.align		4
.L_17:
        /*0058*/ 	.byte	0x04, 0x17
        /*005a*/ 	.short	(.L_19 - .L_18)
.L_18:
        /*005c*/ 	.word	0x00000000
        /*0060*/ 	.short	0x0000
        /*0062*/ 	.short	0x0000
        /*0064*/ 	.byte	0x00, 0xf5, 0x21, 0x00


	//----- nvinfo : EIATTR_SPARSE_MMA_MASK
	.align		4
.L_19:
        /*0068*/ 	.byte	0x03, 0x50
        /*006a*/ 	.short	0x0000


	//----- nvinfo : EIATTR_MAXREG_COUNT
	.align		4
        /*006c*/ 	.byte	0x03, 0x1b
        /*006e*/ 	.short	0x00ff


	//----- nvinfo : EIATTR_NUM_BARRIERS
	.align		4
        /*0070*/ 	.byte	0x02, 0x4c
        /*0072*/ 	.byte	0x01
	.zero		1


	//----- nvinfo : EIATTR_MERCURY_ISA_VERSION
	.align		4
        /*0074*/ 	.byte	0x03, 0x5f
        /*0076*/ 	.short	0x0101


	//----- nvinfo : EIATTR_VRC_CTA_INIT_COUNT
	.align		4
        /*0078*/ 	.byte	0x02, 0x4a
	.zero		1
	.zero		1


	//----- nvinfo : EIATTR_EXIT_INSTR_OFFSETS
	.align		4
        /*007c*/ 	.byte	0x04, 0x1c
        /*007e*/ 	.short	(.L_21 - .L_20)


	//   ....[0]....
.L_20:
        /*0080*/ 	.word	0x00000880


	//   ....[1]....
        /*0084*/ 	.word	0x000008a0


	//----- nvinfo : EIATTR_CBANK_PARAM_SIZE
	.align		4
.L_21:
        /*0088*/ 	.byte	0x03, 0x19
        /*008a*/ 	.short	0x0024


	//----- nvinfo : EIATTR_PARAM_CBANK
	.align		4
        /*008c*/ 	.byte	0x04, 0x0a
        /*008e*/ 	.short	(.L_23 - .L_22)
	.align		4
.L_22:
        /*0090*/ 	.word	index@(.nv.constant0._Z12matmul_naivePKfS0_Pfiii)
        /*0094*/ 	.short	0x0380
        /*0096*/ 	.short	0x0024


	//----- nvinfo : EIATTR_SW_WAR
	.align		4
.L_23:
        /*0098*/ 	.byte	0x04, 0x36
        /*009a*/ 	.short	(.L_25 - .L_24)
.L_24:
        /*009c*/ 	.word	0x00000008
.L_25:


//--------------------- .nv.callgraph             --------------------------
	.section	.nv.callgraph,"",@"SHT_CUDA_CALLGRAPH"
	.align	4
	.sectionentsize	8
	.align		4
        /*0000*/ 	.word	0x00000000
	.align		4
        /*0004*/ 	.word	0xffffffff
	.align		4
        /*0008*/ 	.word	0x00000000
	.align		4
        /*000c*/ 	.word	0xfffffffe
	.align		4
        /*0010*/ 	.word	0x00000000
	.align		4
        /*0014*/ 	.word	0xfffffffd
	.align		4
        /*0018*/ 	.word	0x00000000
	.align		4
        /*001c*/ 	.word	0xfffffffc


//--------------------- .text._Z12matmul_naivePKfS0_Pfiii --------------------------
	.section	.text._Z12matmul_naivePKfS0_Pfiii,"ax",@progbits
	.align	128
        .global         _Z12matmul_naivePKfS0_Pfiii
        .type           _Z12matmul_naivePKfS0_Pfiii,@function
        .size           _Z12matmul_naivePKfS0_Pfiii,(.L_x_3 - _Z12matmul_naivePKfS0_Pfiii)
        .other          _Z12matmul_naivePKfS0_Pfiii,@"STO_CUDA_ENTRY STV_DEFAULT"
_Z12matmul_naivePKfS0_Pfiii:
.text._Z12matmul_naivePKfS0_Pfiii:
[----:B------:R-:W-:Y:S01]  /*0000*/  LDC R1, c[0x0][0x37c] ;  /* 0x0000df00ff017b82 */ /* 0x000fe20000000800 */
[----:B------:R-:W0:Y:S01]  /*0010*/  LDCU UR11, c[0x0][0x39c] ;  /* 0x00007380ff0b77ac */ /* 0x000e220008000800 */
[----:B------:R-:W1:Y:S01]  /*0020*/  S2R R5, SR_CTAID.X ;  /* 0x0000000000057919 */ /* 0x000e620000002500 */
[----:B------:R-:W-:Y:S01]  /*0030*/  HFMA2 R27, -RZ, RZ, 0, 0 ;  /* 0x00000000ff1b7431 */ /* 0x000fe200000001ff */
[----:B------:R-:W-:Y:S01]  /*0040*/  MOV R25, RZ ;  /* 0x000000ff00197202 */ /* 0x000fe20000000f00 */
[----:B------:R-:W-:Y:S01]  /*0050*/  HFMA2 R22, -RZ, RZ, 0, 0 ;  /* 0x00000000ff167431 */ /* 0x000fe200000001ff */
[----:B------:R-:W2:Y:S01]  /*0060*/  S2R R2, SR_TID.X ;  /* 0x0000000000027919 */ /* 0x000ea20000002100 */
[----:B------:R-:W-:Y:S01]  /*0070*/  MOV R29, RZ ;  /* 0x000000ff001d7202 */ /* 0x000fe20000000f00 */
[----:B------:R-:W3:Y:S01]  /*0080*/  LDCU UR6, c[0x0][0x364] ;  /* 0x00006c80ff0677ac */ /* 0x000ee20008000800 */
[----:B------:R-:W4:Y:S01]  /*0090*/  S2R R3, SR_CTAID.Y ;  /* 0x0000000000037919 */ /* 0x000f220000002600 */
[----:B------:R-:W1:Y:S01]  /*00a0*/  LDCU.64 UR8, c[0x0][0x358] ;  /* 0x00006b00ff0877ac */ /* 0x000e620008000a00 */
[----:B------:R-:W1:Y:S01]  /*00b0*/  S2R R0, SR_TID.Y ;  /* 0x0000000000007919 */ /* 0x000e620000002200 */
[----:B------:R-:W1:Y:S01]  /*00c0*/  LDCU UR10, c[0x0][0x360] ;  /* 0x00006c00ff0a77ac */ /* 0x000e620008000800 */
[----:B0-----:R-:W-:-:S09]  /*00d0*/  UISETP.GE.AND UP0, UPT, UR11, 0x1, UPT ;  /* 0x000000010b00788c */ /* 0x001fd2000bf06270 */
[----:B---3--:R-:W-:Y:S05]  /*00e0*/  BRA.U !UP0, `(.L_x_0) ;  /* 0x0000000508907547 */ /* 0x008fea000b800000 */
[----:B------:R-:W0:Y:S01]  /*00f0*/  S2UR UR7, SR_CgaCtaId ;  /* 0x00000000000779c3 */ /* 0x000e220000008800 */
[----:B------:R-:W3:Y:S01]  /*0100*/  LDCU UR12, c[0x0][0x3a0] ;  /* 0x00007400ff0c77ac */ /* 0x000ee20008000800 */
[----:B-1--4-:R-:W-:Y:S01]  /*0110*/  IMAD R23, R3, UR6, R0 ;  /* 0x0000000603177c24 */ /* 0x012fe2000f8e0200 */
[----:B------:R-:W-:Y:S01]  /*0120*/  MOV R29, RZ ;  /* 0x000000ff001d7202 */ /* 0x000fe20000000f00 */
[--C-:B--2---:R-:W-:Y:S01]  /*0130*/  IMAD R7, R5, UR10, R2.reuse ;  /* 0x0000000a05077c24 */ /* 0x104fe2000f8e0202 */
[----:B------:R-:W-:Y:S01]  /*0140*/  UMOV UR5, 0x400 ;  /* 0x0000040000057882 */ /* 0x000fe20000000000 */
[----:B------:R-:W-:Y:S01]  /*0150*/  UIADD3 UR4, UPT, UPT, UR11, 0x7, URZ ;  /* 0x000000070b047890 */ /* 0x000fe2000fffe0ff */
[----:B------:R-:W-:Y:S01]  /*0160*/  MOV R4, R2 ;  /* 0x0000000200047202 */ /* 0x000fe20000000f00 */
[----:B------:R-:W-:Y:S01]  /*0170*/  UIADD3 UR6, UPT, UPT, UR5, 0x100, URZ ;  /* 0x0000010005067890 */ /* 0x000fe2000fffe0ff */
[----:B------:R-:W-:Y:S01]  /*0180*/  MOV R6, R0 ;  /* 0x0000000000067202 */ /* 0x000fe20000000f00 */
[----:B------:R-:W-:Y:S01]  /*0190*/  USHF.R.U32.HI UR4, URZ, 0x3, UR4 ;  /* 0x00000003ff047899 */ /* 0x000fe20008011604 */
[----:B------:R-:W-:Y:S01]  /*01a0*/  MOV R22, RZ ;  /* 0x000000ff00167202 */ /* 0x000fe20000000f00 */
[----:B------:R-:W-:Y:S01]  /*01b0*/  IMAD R18, R23, UR11, R2 ;  /* 0x0000000b17127c24 */ /* 0x000fe2000f8e0202 */
[----:B------:R-:W-:Y:S01]  /*01c0*/  MOV R25, RZ ;  /* 0x000000ff00197202 */ /* 0x000fe20000000f00 */
[----:B------:R-:W1:Y:S01]  /*01d0*/  LDCU.64 UR14, c[0x0][0x398] ;  /* 0x00007300ff0e77ac */ /* 0x000e620008000a00 */
[----:B------:R-:W-:Y:S01]  /*01e0*/  MOV R27, RZ ;  /* 0x000000ff001b7202 */ /* 0x000fe20000000f00 */
[----:B------:R-:W-:Y:S01]  /*01f0*/  UIADD3 UR4, UPT, UPT, -UR4, URZ, URZ ;  /* 0x000000ff04047290 */ /* 0x000fe2000fffe1ff */
[----:B---3--:R-:W-:Y:S01]  /*0200*/  IMAD R16, R0, UR12, R7 ;  /* 0x0000000c00107c24 */ /* 0x008fe2000f8e0207 */
[----:B0-----:R-:W-:-:S02]  /*0210*/  ULEA UR6, UR7, UR6, 0x18 ;  /* 0x0000000607067291 */ /* 0x001fc4000f8ec0ff */
[----:B------:R-:W-:-:S04]  /*0220*/  ULEA UR5, UR7, UR5, 0x18 ;  /* 0x0000000507057291 */ /* 0x000fc8000f8ec0ff */
[----:B------:R-:W-:Y:S02]  /*0230*/  LEA R17, R2, UR6, 0x2 ;  /* 0x0000000602117c11 */ /* 0x000fe4000f8e10ff */
[C---:B------:R-:W-:Y:S02]  /*0240*/  LEA R19, R0.reuse, UR5, 0x5 ;  /* 0x0000000500137c11 */ /* 0x040fe4000f8e28ff */
[----:B-1----:R-:W-:-:S07]  /*0250*/  LEA R20, R0, R17, 0x5 ;  /* 0x0000001100147211 */ /* 0x002fce00078e28ff */
.L_x_1:
[----:B------:R-:W0:Y:S01]  /*0260*/  LDC R21, c[0x0][0x3a0] ;  /* 0x0000e800ff157b82 */ /* 0x000e220000000800 */
[----:B------:R-:W-:Y:S01]  /*0270*/  ISETP.GE.U32.AND P0, PT, R4, UR15, PT ;  /* 0x0000000f04007c0c */ /* 0x000fe2000bf06070 */
[----:B------:R-:W-:Y:S01]  /*0280*/  HFMA2 R13, -RZ, RZ, 0, 0 ;  /* 0x00000000ff0d7431 */ /* 0x000fe200000001ff */
[----:B------:R-:W-:Y:S02]  /*0290*/  ISETP.GE.U32.AND P1, PT, R6, UR15, PT ;  /* 0x0000000f06007c0c */ /* 0x000fe4000bf26070 */
[----:B------:R-:W-:Y:S02]  /*02a0*/  ISETP.GE.OR P0, PT, R23, UR14, P0 ;  /* 0x0000000e17007c0c */ /* 0x000fe40008706670 */
[----:B------:R-:W-:-:S11]  /*02b0*/  MOV R15, RZ ;  /* 0x000000ff000f7202 */ /* 0x000fd60000000f00 */
[----:B------:R-:W1:Y:S01]  /*02c0*/  @!P0 LDC.64 R10, c[0x0][0x380] ;  /* 0x0000e000ff0a8b82 */ /* 0x000e620000000a00 */
[----:B0-----:R-:W-:-:S13]  /*02d0*/  ISETP.GE.OR P1, PT, R7, R21, P1 ;  /* 0x000000150700720c */ /* 0x001fda0000f26670 */
[----:B------:R-:W0:Y:S01]  /*02e0*/  @!P1 LDC.64 R8, c[0x0][0x388] ;  /* 0x0000e200ff089b82 */ /* 0x000e220000000a00 */
[----:B-1----:R-:W-:-:S05]  /*02f0*/  @!P0 IMAD.WIDE.U32 R10, R18, 0x4, R10 ;  /* 0x00000004120a8825 */ /* 0x002fca00078e000a */
[----:B------:R-:W2:Y:S01]  /*0300*/  @!P0 LDG.E R13, desc[UR8][R10.64] ;  /* 0x000000080a0d8981 */ /* 0x000ea2000c1e1900 */
[----:B0-----:R-:W-:-:S05]  /*0310*/  @!P1 IMAD.WIDE.U32 R8, R16, 0x4, R8 ;  /* 0x0000000410089825 */ /* 0x001fca00078e0008 */
[----:B------:R-:W3:Y:S01]  /*0320*/  @!P1 LDG.E R15, desc[UR8][R8.64] ;  /* 0x00000008080f9981 */ /* 0x000ee2000c1e1900 */
[----:B------:R-:W-:-:S05]  /*0330*/  LEA R14, R2, R19, 0x2 ;  /* 0x00000013020e7211 */ /* 0x000fca00078e10ff */
[----:B--2---:R-:W-:Y:S04]  /*0340*/  STS [R14], R13 ;  /* 0x0000000d0e007388 */ /* 0x004fe80000000800 */
[----:B---3--:R-:W-:Y:S01]  /*0350*/  STS [R20], R15 ;  /* 0x0000000f14007388 */ /* 0x008fe20000000800 */
[----:B------:R-:W-:Y:S06]  /*0360*/  BAR.SYNC.DEFER_BLOCKING 0x0 ;  /* 0x0000000000007b1d */ /* 0x000fec0000010000 */
[----:B------:R-:W-:Y:S04]  /*0370*/  LDS R26, [R17] ;  /* 0x00000000111a7984 */ /* 0x000fe80000000800 */
[----:B------:R-:W0:Y:S04]  /*0380*/  LDS.128 R12, [R19] ;  /* 0x00000000130c7984 */ /* 0x000e280000000c00 */
[----:B------:R-:W1:Y:S04]  /*0390*/  LDS.128 R8, [R19+0x20] ;  /* 0x0000200013087984 */ /* 0x000e680000000c00 */
[----:B------:R-:W2:Y:S01]  /*03a0*/  LDS R24, [R17+0x4] ;  /* 0x0000040011187984 */ /* 0x000ea20000000800 */
[----:B0-----:R-:W-:-:S03]  /*03b0*/  FFMA R28, R12, R26, R29 ;  /* 0x0000001a0c1c7223 */ /* 0x001fc6000000001d */
[----:B------:R-:W-:Y:S01]  /*03c0*/  LDS R29, [R17+0x24] ;  /* 0x00002400111d7984 */ /* 0x000fe20000000800 */
[C---:B-1----:R-:W-:Y:S01]  /*03d0*/  FFMA R26, R8.reuse, R26, R25 ;  /* 0x0000001a081a7223 */ /* 0x042fe20000000019 */
[-C--:B--2---:R-:W-:Y:S02]  /*03e0*/  FFMA R8, R8, R24.reuse, R27 ;  /* 0x0000001808087223 */ /* 0x084fe4000000001b */
[----:B------:R-:W0:Y:S01]  /*03f0*/  LDS R27, [R17+0x20] ;  /* 0x00002000111b7984 */ /* 0x000e220000000800 */
[----:B------:R-:W-:-:S03]  /*0400*/  FFMA R12, R12, R24, R22 ;  /* 0x000000180c0c7223 */ /* 0x000fc60000000016 */
[----:B------:R-:W1:Y:S04]  /*0410*/  LDS R22, [R17+0x40] ;  /* 0x0000400011167984 */ /* 0x000e680000000800 */
[----:B------:R-:W2:Y:S01]  /*0420*/  LDS R24, [R17+0x44] ;  /* 0x0000440011187984 */ /* 0x000ea20000000800 */
[C---:B0-----:R-:W-:Y:S01]  /*0430*/  FFMA R25, R27.reuse, R13, R28 ;  /* 0x0000000d1b197223 */ /* 0x041fe2000000001c */
[----:B------:R-:W-:Y:S01]  /*0440*/  FFMA R27, R27, R9, R26 ;  /* 0x000000091b1b7223 */ /* 0x000fe2000000001a */
[C---:B------:R-:W-:Y:S01]  /*0450*/  FFMA R13, R29.reuse, R13, R12 ;  /* 0x0000000d1d0d7223 */ /* 0x040fe2000000000c */
[----:B------:R-:W-:Y:S01]  /*0460*/  FFMA R9, R29, R9, R8 ;  /* 0x000000091d097223 */ /* 0x000fe20000000008 */
[----:B------:R-:W0:Y:S04]  /*0470*/  LDS R12, [R17+0x60] ;  /* 0x00006000110c7984 */ /* 0x000e280000000800 */
[----:B------:R-:W3:Y:S01]  /*0480*/  LDS R8, [R17+0x64] ;  /* 0x0000640011087984 */ /* 0x000ee20000000800 */
[-C--:B-1----:R-:W-:Y:S01]  /*0490*/  FFMA R25, R22, R14.reuse, R25 ;  /* 0x0000000e16197223 */ /* 0x082fe20000000019 */
[----:B--2---:R-:W-:Y:S01]  /*04a0*/  FFMA R13, R24, R14, R13 ;  /* 0x0000000e180d7223 */ /* 0x004fe2000000000d */
[-C--:B------:R-:W-:Y:S01]  /*04b0*/  FFMA R22, R22, R10.reuse, R27 ;  /* 0x0000000a16167223 */ /* 0x080fe2000000001b */
[----:B------:R-:W-:Y:S01]  /*04c0*/  FFMA R9, R24, R10, R9 ;  /* 0x0000000a18097223 */ /* 0x000fe20000000009 */
[----:B------:R-:W-:Y:S04]  /*04d0*/  LDS R27, [R17+0x80] ;  /* 0x00008000111b7984 */ /* 0x000fe80000000800 */
[----:B------:R-:W-:Y:S01]  /*04e0*/  LDS R29, [R17+0x84] ;  /* 0x00008400111d7984 */ /* 0x000fe20000000800 */
[C---:B0-----:R-:W-:Y:S01]  /*04f0*/  FFMA R10, R12.reuse, R15, R25 ;  /* 0x0000000f0c0a7223 */ /* 0x041fe20000000019 */
[----:B------:R-:W-:Y:S01]  /*0500*/  FFMA R25, R12, R11, R22 ;  /* 0x0000000b0c197223 */ /* 0x000fe20000000016 */
[----:B---3--:R-:W-:-:S02]  /*0510*/  FFMA R26, R8, R15, R13 ;  /* 0x0000000f081a7223 */ /* 0x008fc4000000000d */
[----:B------:R-:W0:Y:S01]  /*0520*/  LDS.128 R12, [R19+0x10] ;  /* 0x00001000130c7984 */ /* 0x000e220000000c00 */
[----:B------:R-:W-:Y:S01]  /*0530*/  FFMA R22, R8, R11, R9 ;  /* 0x0000000b08167223 */ /* 0x000fe20000000009 */
[C---:B0-----:R-:W-:Y:S02]  /*0540*/  FFMA R24, R12.reuse, R27, R10 ;  /* 0x0000001b0c187223 */ /* 0x041fe4000000000a */
[----:B------:R-:W0:Y:S01]  /*0550*/  LDS.128 R8, [R19+0x30] ;  /* 0x0000300013087984 */ /* 0x000e220000000c00 */
[----:B------:R-:W-:Y:S01]  /*0560*/  FFMA R12, R12, R29, R26 ;  /* 0x0000001d0c0c7223 */ /* 0x000fe2000000001a */
[C---:B0-----:R-:W-:Y:S01]  /*0570*/  FFMA R26, R8.reuse, R27, R25 ;  /* 0x0000001b081a7223 */ /* 0x041fe20000000019 */
[----:B------:R-:W-:Y:S01]  /*0580*/  FFMA R22, R8, R29, R22 ;  /* 0x0000001d08167223 */ /* 0x000fe20000000016 */
[----:B------:R-:W0:Y:S04]  /*0590*/  LDS R27, [R17+0xa0] ;  /* 0x0000a000111b7984 */ /* 0x000e280000000800 */
[----:B------:R-:W1:Y:S04]  /*05a0*/  LDS R29, [R17+0xa4] ;  /* 0x0000a400111d7984 */ /* 0x000e680000000800 */
[----:B------:R-:W-:Y:S01]  /*05b0*/  LDS R8, [R17+0xe4] ;  /* 0x0000e40011087984 */ /* 0x000fe20000000800 */
[C---:B0-----:R-:W-:Y:S01]  /*05c0*/  FFMA R25, R27.reuse, R13, R24 ;  /* 0x0000000d1b197223 */ /* 0x041fe20000000018 */
[----:B------:R-:W-:-:S02]  /*05d0*/  FFMA R27, R27, R9, R26 ;  /* 0x000000091b1b7223 */ /* 0x000fc4000000001a */
[----:B------:R-:W0:Y:S01]  /*05e0*/  LDS R24, [R17+0xc4] ;  /* 0x0000c40011187984 */ /* 0x000e220000000800 */
[----:B-1----:R-:W-:-:S03]  /*05f0*/  FFMA R9, R29, R9, R22 ;  /* 0x000000091d097223 */ /* 0x002fc60000000016 */
[----:B------:R-:W1:Y:S01]  /*0600*/  LDS R22, [R17+0xc0] ;  /* 0x0000c00011167984 */ /* 0x000e620000000800 */
[----:B------:R-:W-:-:S03]  /*0610*/  FFMA R13, R29, R13, R12 ;  /* 0x0000000d1d0d7223 */ /* 0x000fc6000000000c */
[----:B------:R-:W2:Y:S01]  /*0620*/  LDS R12, [R17+0xe0] ;  /* 0x0000e000110c7984 */ /* 0x000ea20000000800 */
[----:B------:R-:W-:-:S04]  /*0630*/  UIADD3 UR4, UPT, UPT, UR4, 0x1, URZ ;  /* 0x0000000104047890 */ /* 0x000fc8000fffe0ff */
[----:B------:R-:W-:Y:S01]  /*0640*/  UISETP.NE.AND UP0, UPT, UR4, URZ, UPT ;  /* 0x000000ff0400728c */ /* 0x000fe2000bf05270 */
[----:B------:R-:W-:Y:S02]  /*0650*/  LEA R16, R21, R16, 0x3 ;  /* 0x0000001015107211 */ /* 0x000fe400078e18ff */
[----:B------:R-:W-:Y:S02]  /*0660*/  IADD3 R6, PT, PT, R6, 0x8, RZ ;  /* 0x0000000806067810 */ /* 0x000fe40007ffe0ff */
[----:B------:R-:W-:Y:S02]  /*0670*/  IADD3 R4, PT, PT, R4, 0x8, RZ ;  /* 0x0000000804047810 */ /* 0x000fe40007ffe0ff */
[----:B------:R-:W-:Y:S01]  /*0680*/  IADD3 R18, PT, PT, R18, 0x8, RZ ;  /* 0x0000000812127810 */ /* 0x000fe20007ffe0ff */
[C---:B0-----:R-:W-:Y:S01]  /*0690*/  FFMA R13, R24.reuse, R14, R13 ;  /* 0x0000000e180d7223 */ /* 0x041fe2000000000d */
[----:B------:R-:W-:Y:S01]  /*06a0*/  FFMA R9, R24, R10, R9 ;  /* 0x0000000a18097223 */ /* 0x000fe20000000009 */
[C---:B-1----:R-:W-:Y:S01]  /*06b0*/  FFMA R25, R22.reuse, R14, R25 ;  /* 0x0000000e16197223 */ /* 0x042fe20000000019 */
[----:B------:R-:W-:-:S02]  /*06c0*/  FFMA R22, R22, R10, R27 ;  /* 0x0000000a16167223 */ /* 0x000fc4000000001b */
[----:B------:R-:W-:Y:S01]  /*06d0*/  FFMA R27, R8, R11, R9 ;  /* 0x0000000b081b7223 */ /* 0x000fe20000000009 */
[C---:B--2---:R-:W-:Y:S01]  /*06e0*/  FFMA R29, R12.reuse, R15, R25 ;  /* 0x0000000f0c1d7223 */ /* 0x044fe20000000019 */
[----:B------:R-:W-:Y:S01]  /*06f0*/  FFMA R25, R12, R11, R22 ;  /* 0x0000000b0c197223 */ /* 0x000fe20000000016 */
[----:B------:R-:W-:Y:S01]  /*0700*/  FFMA R22, R8, R15, R13 ;  /* 0x0000000f08167223 */ /* 0x000fe2000000000d */
[----:B------:R-:W-:Y:S06]  /*0710*/  BAR.SYNC.DEFER_BLOCKING 0x0 ;  /* 0x0000000000007b1d */ /* 0x000fec0000010000 */
[----:B------:R-:W-:Y:S05]  /*0720*/  BRA.U UP0, `(.L_x_1) ;  /* 0xfffffff900cc7547 */ /* 0x000fea000b83ffff */
.L_x_0:
[----:B------:R-:W0:Y:S01]  /*0730*/  LDC R9, c[0x0][0x3a0] ;  /* 0x0000e800ff097b82 */ /* 0x000e220000000800 */
[----:B------:R-:W3:Y:S01]  /*0740*/  LDCU UR4, c[0x0][0x398] ;  /* 0x00007300ff0477ac */ /* 0x000ee20008000800 */
[----:B-12---:R-:W-:Y:S02]  /*0750*/  LEA R5, R5, R2, 0x3 ;  /* 0x0000000205057211 */ /* 0x006fe400078e18ff */
[----:B----4-:R-:W-:Y:S02]  /*0760*/  LEA R0, R3, R0, 0x3 ;  /* 0x0000000003007211 */ /* 0x010fe400078e18ff */
[C---:B------:R-:W-:Y:S02]  /*0770*/  IADD3 R2, PT, PT, R5.reuse, 0x1, RZ ;  /* 0x0000000105027810 */ /* 0x040fe40007ffe0ff */
[----:B------:R-:W1:Y:S01]  /*0780*/  LDC.64 R6, c[0x0][0x390] ;  /* 0x0000e400ff067b82 */ /* 0x000e620000000a00 */
[C---:B------:R-:W-:Y:S02]  /*0790*/  IADD3 R4, PT, PT, R0.reuse, 0x1, RZ ;  /* 0x0000000100047810 */ /* 0x040fe40007ffe0ff */
[-C--:B0-----:R-:W-:Y:S01]  /*07a0*/  ISETP.GE.AND P1, PT, R5, R9.reuse, PT ;  /* 0x000000090500720c */ /* 0x081fe20003f26270 */
[-C--:B------:R-:W-:Y:S01]  /*07b0*/  IMAD R3, R0, R9.reuse, R5 ;  /* 0x0000000900037224 */ /* 0x080fe200078e0205 */
[-C--:B------:R-:W-:Y:S01]  /*07c0*/  ISETP.GE.AND P0, PT, R2, R9.reuse, PT ;  /* 0x000000090200720c */ /* 0x080fe20003f06270 */
[C---:B------:R-:W-:Y:S01]  /*07d0*/  IMAD R2, R0.reuse, R9, R9 ;  /* 0x0000000900027224 */ /* 0x040fe200078e0209 */
[----:B---3--:R-:W-:-:S02]  /*07e0*/  ISETP.GE.OR P2, PT, R0, UR4, P1 ;  /* 0x0000000400007c0c */ /* 0x008fc40008f46670 */
[----:B------:R-:W-:Y:S02]  /*07f0*/  ISETP.GE.OR P3, PT, R0, UR4, P0 ;  /* 0x0000000400007c0c */ /* 0x000fe40008766670 */
[C---:B------:R-:W-:Y:S02]  /*0800*/  ISETP.GE.OR P1, PT, R4.reuse, UR4, P1 ;  /* 0x0000000404007c0c */ /* 0x040fe40008f26670 */
[----:B------:R-:W-:Y:S02]  /*0810*/  ISETP.GE.OR P0, PT, R4, UR4, P0 ;  /* 0x0000000404007c0c */ /* 0x000fe40008706670 */
[----:B------:R-:W-:Y:S01]  /*0820*/  IADD3 R5, PT, PT, R5, R2, RZ ;  /* 0x0000000205057210 */ /* 0x000fe20007ffe0ff */
[----:B-1----:R-:W-:-:S04]  /*0830*/  IMAD.WIDE R2, R3, 0x4, R6 ;  /* 0x0000000403027825 */ /* 0x002fc800078e0206 */
[----:B------:R-:W-:Y:S01]  /*0840*/  IMAD.WIDE R6, R5, 0x4, R6 ;  /* 0x0000000405067825 */ /* 0x000fe200078e0206 */
[----:B------:R0:W-:Y:S04]  /*0850*/  @!P2 STG.E desc[UR8][R2.64], R29 ;  /* 0x0000001d0200a986 */ /* 0x0001e8000c101908 */
[----:B------:R0:W-:Y:S04]  /*0860*/  @!P3 STG.E desc[UR8][R2.64+0x4], R22 ;  /* 0x000004160200b986 */ /* 0x0001e8000c101908 */
[----:B------:R0:W-:Y:S01]  /*0870*/  @!P1 STG.E desc[UR8][R6.64], R25 ;  /* 0x0000001906009986 */ /* 0x0001e2000c101908 */
[----:B------:R-:W-:Y:S05]  /*0880*/  @P0 EXIT ;  /* 0x000000000000094d */ /* 0x000fea0003800000 */
[----:B------:R-:W-:Y:S01]  /*0890*/  STG.E desc[UR8][R6.64+0x4], R27 ;  /* 0x0000041b06007986 */ /* 0x000fe2000c101908 */
[----:B------:R-:W-:Y:S05]  /*08a0*/  EXIT ;  /* 0x000000000000794d */ /* 0x000fea0003800000 */
.L_x_2:
[----:B------:R-:W-:-:S00]  /*08b0*/  BRA `(.L_x_2) ;  /* 0xfffffffc00fc7947 */ /* 0x000fc0000383ffff */
[----:B------:R-:W-:-:S00]  /*08c0*/  NOP ;  /* 0x0000000000007918 */ /* 0x000fc00000000000 */
        /* <DEDUP_REMOVED lines=11> */
.L_x_3:


//--------------------- .nv.shared._Z12matmul_naivePKfS0_Pfiii --------------------------
	.section	.nv.shared._Z12matmul_naivePKfS0_Pfiii,"aw",@nobits
	.sectionflags	@""
	.align	4
.nv.shared._Z12matmul_naivePKfS0_Pfiii:
	.zero		1536


//--------------------- .nv.shared.reserved.0     --------------------------
	.section	.nv.shared.reserved.0,"aw",@nobits
	.weak		__nv_reservedSMEM_offset_0_alias
	.size		__nv_reservedSMEM_offset_0_alias, 0, 64
	.other		__nv_reservedSMEM_offset_0_alias,@"STO_CUDA_RESERVED_SHARED STV_DEFAULT"
__nv_reservedSMEM_offset_0_alias:
	.zero		0
	.zero		64


//--------------------- .nv.constant0._Z12matmul_naivePKfS0_Pfiii --------------------------
	.section	.nv.constant0._Z12matmul_naivePKfS0_Pfiii,"a",@progbits
	.sectionflags	@""
	.align	4
.nv.constant0._Z12matmul_naivePKfS0_Pfiii:
	.zero		932


//--------------------- SYMBOLS --------------------------

	.type		.nv.reservedSmem.offset0,@object
	.size		.nv.reservedSmem.offset0,0x4
	.type		.nv.reservedSmem.cap,@object
	.size		.nv.reservedSmem.cap,0x4
